//
// Generated by NVIDIA NVVM Compiler
//
// Compiler Build ID: CL-36424714
// Cuda compilation tools, release 13.0, V13.0.88
// Based on NVVM 20.0.0
//

.version 9.0
.target sm_100
.address_size 64

	// .globl	_Z9vabsdiff4v

.visible .entry _Z9vabsdiff4v()
{


	ret;

}


// ===== COMPILED SASS (sm_100) =====

	.target	sm_100

	.elftype	@"ET_EXEC"


//--------------------- .note.nv.tkinfo           --------------------------
	.section	.note.nv.tkinfo,"",@"SHT_NOTE"
	.sectionflags	@"SHF_NOTE_NV_TKINFO"
	.tkinfo
        /*0018*/ 	.word	0x00000002
        /*0030*/ 	.string	""
        /*0030*/ 	.string	"ptxas"
        /*0030*/ 	.string	"Cuda compilation tools, release 13.0, V13.0.88"
        /*0030*/ 	.string	"Build cuda_13.0.r13.0/compiler.36424714_0"
        /*0030*/ 	.string	"-arch sm_100 -m 64 "



//--------------------- .note.nv.cuinfo           --------------------------
	.section	.note.nv.cuinfo,"",@"SHT_NOTE"
	.sectionflags	@"SHF_NOTE_NV_CUINFO"
        /*0018*/ 	.short	0x0002
        /*001a*/ 	.short	0x0064
        /*001c*/ 	.short	0x0082
	.zero		2


//--------------------- .nv.info                  --------------------------
	.section	.nv.info,"",@"SHT_CUDA_INFO"
	.align	4


	//----- nvinfo : EIATTR_REGCOUNT
	.align		4
        /*0000*/ 	.byte	0x04, 0x2f
        /*0002*/ 	.short	(.L_1 - .L_0)
	.align		4
.L_0:
        /*0004*/ 	.word	index@(_Z9vabsdiff4v)
        /*0008*/ 	.word	0x00000004


	//----- nvinfo : EIATTR_FRAME_SIZE
	.align		4
.L_1:
        /*000c*/ 	.byte	0x04, 0x11
        /*000e*/ 	.short	(.L_3 - .L_2)
	.align		4
.L_2:
        /*0010*/ 	.word	index@(_Z9vabsdiff4v)
        /*0014*/ 	.word	0x00000000


	//----- nvinfo : EIATTR_MIN_STACK_SIZE
	.align		4
.L_3:
        /*0018*/ 	.byte	0x04, 0x12
        /*001a*/ 	.short	(.L_5 - .L_4)
	.align		4
.L_4:
        /*001c*/ 	.word	index@(_Z9vabsdiff4v)
        /*0020*/ 	.word	0x00000000
.L_5:


//--------------------- .nv.compat                --------------------------
	.section	.nv.compat,"",@"SHT_CUDA_COMPAT_INFO"
	.align	4
        /*0000*/ 	.byte	0x02, 0x09, 0x00, 0x00, 0x02, 0x02, 0x01, 0x00, 0x02, 0x05, 0x05, 0x00, 0x03, 0x07, 0x01, 0x01
        /*0010*/ 	.byte	0x02, 0x03, 0x00, 0x00, 0x02, 0x06, 0x01, 0x00, 0x04, 0x0b, 0x08, 0x00, 0x09, 0x00, 0x00, 0x00
        /*0020*/ 	.byte	0x00, 0x00, 0x00, 0x00


//--------------------- .nv.info._Z9vabsdiff4v    --------------------------
	.section	.nv.info._Z9vabsdiff4v,"",@"SHT_CUDA_INFO"
	.sectionflags	@""
	.align	4


	//----- nvinfo : EIATTR_CUDA_API_VERSION
	.align		4
        /*0000*/ 	.byte	0x04, 0x37
        /*0002*/ 	.short	(.L_7 - .L_6)
.L_6:
        /*0004*/ 	.word	0x00000082


	//----- nvinfo : EIATTR_SPARSE_MMA_MASK
	.align		4
.L_7:
        /*0008*/ 	.byte	0x03, 0x50
        /*000a*/ 	.short	0x0000


	//----- nvinfo : EIATTR_MAXREG_COUNT
	.align		4
        /*000c*/ 	.byte	0x03, 0x1b
        /*000e*/ 	.short	0x00ff


	//----- nvinfo : EIATTR_MERCURY_ISA_VERSION
	.align		4
        /*0010*/ 	.byte	0x03, 0x5f
        /*0012*/ 	.short	0x0101


	//----- nvinfo : EIATTR_VRC_CTA_INIT_COUNT
	.align		4
        /*0014*/ 	.byte	0x02, 0x4a
	.zero		1
	.zero		1


	//----- nvinfo : EIATTR_EXIT_INSTR_OFFSETS
	.align		4
        /*0018*/ 	.byte	0x04, 0x1c
        /*001a*/ 	.short	(.L_9 - .L_8)


	//   ....[0]....
.L_8:
        /*001c*/ 	.word	0x00000010


	//----- nvinfo : EIATTR_SW_WAR
	.align		4
.L_9:
        /*0020*/ 	.byte	0x04, 0x36
        /*0022*/ 	.short	(.L_11 - .L_10)
.L_10:
        /*0024*/ 	.word	0x00000008
.L_11:


//--------------------- .nv.callgraph             --------------------------
	.section	.nv.callgraph,"",@"SHT_CUDA_CALLGRAPH"
	.align	4
	.sectionentsize	8
	.align		4
        /*0000*/ 	.word	0x00000000
	.align		4
        /*0004*/ 	.word	0xffffffff
	.align		4
        /*0008*/ 	.word	0x00000000
	.align		4
        /*000c*/ 	.word	0xfffffffe
	.align		4
        /*0010*/ 	.word	0x00000000
	.align		4
        /*0014*/ 	.word	0xfffffffd
	.align		4
        /*0018*/ 	.word	0x00000000
	.align		4
        /*001c*/ 	.word	0xfffffffc


//--------------------- .text._Z9vabsdiff4v       --------------------------
	.section	.text._Z9vabsdiff4v,"ax",@progbits
	.align	128
        .global         _Z9vabsdiff4v
        .type           _Z9vabsdiff4v,@function
        .size           _Z9vabsdiff4v,(.L_x_1 - _Z9vabsdiff4v)
        .other          _Z9vabsdiff4v,@"STO_CUDA_ENTRY STV_DEFAULT"
_Z9vabsdiff4v:
.text._Z9vabsdiff4v:
[----:B------:R-:W-:Y:S01]  /*0000*/  LDC R1, c[0x0][0x37c] ;  /* 0x0000df00ff017b82 */ /* 0x000fe20000000800 */
[----:B------:R-:W-:Y:S05]  /*0010*/  EXIT ;  /* 0x000000000000794d */ /* 0x000fea0003800000 */
.L_x_0:
[----:B------:R-:W-:-:S00]  /*0020*/  BRA `(.L_x_0) ;  /* 0xfffffffc00fc7947 */ /* 0x000fc0000383ffff */
[----:B------:R-:W-:-:S00]  /*0030*/  NOP ;  /* 0x0000000000007918 */ /* 0x000fc00000000000 */
        /* <DEDUP_REMOVED lines=12> */
.L_x_1:


//--------------------- .nv.shared.reserved.0     --------------------------
	.section	.nv.shared.reserved.0,"aw",@nobits
	.weak		__nv_reservedSMEM_offset_0_alias
	.size		__nv_reservedSMEM_offset_0_alias, 0, 64
	.other		__nv_reservedSMEM_offset_0_alias,@"STO_CUDA_RESERVED_SHARED STV_DEFAULT"
__nv_reservedSMEM_offset_0_alias:
	.zero		0
	.zero		64


//--------------------- .nv.constant0._Z9vabsdiff4v --------------------------
	.section	.nv.constant0._Z9vabsdiff4v,"a",@progbits
	.sectionflags	@""
	.align	4
.nv.constant0._Z9vabsdiff4v:
	.zero		896


//--------------------- SYMBOLS --------------------------

	.type		.nv.reservedSmem.offset0,@object
	.size		.nv.reservedSmem.offset0,0x4
